//
// Generated by NVIDIA NVVM Compiler
//
// Compiler Build ID: CL-36424714
// Cuda compilation tools, release 13.0, V13.0.88
// Based on NVVM 20.0.0
//

.version 9.0
.target sm_100
.address_size 64

	// .globl	ray_trace

.visible .entry ray_trace(
	.param .u64 .ptr .align 1 ray_trace_param_0,
	.param .u64 .ptr .align 1 ray_trace_param_1,
	.param .u64 .ptr .align 1 ray_trace_param_2,
	.param .u64 .ptr .align 1 ray_trace_param_3,
	.param .u64 .ptr .align 1 ray_trace_param_4,
	.param .u32 ray_trace_param_5,
	.param .u32 ray_trace_param_6
)
{
	.reg .pred 	%p<21>;
	.reg .b32 	%r<32>;
	.reg .b32 	%f<75>;
	.reg .b64 	%rd<34>;

	ld.param.u64 	%rd8, [ray_trace_param_0];
	ld.param.u64 	%rd10, [ray_trace_param_1];
	ld.param.u64 	%rd11, [ray_trace_param_2];
	ld.param.u64 	%rd12, [ray_trace_param_3];
	ld.param.u64 	%rd9, [ray_trace_param_4];
	ld.param.u32 	%r14, [ray_trace_param_5];
	ld.param.u32 	%r15, [ray_trace_param_6];
	cvta.to.global.u64 	%rd1, %rd12;
	cvta.to.global.u64 	%rd2, %rd11;
	cvta.to.global.u64 	%rd3, %rd10;
	mov.u32 	%r1, %ctaid.x;
	mov.u32 	%r2, %tid.x;
	setp.ge.s32 	%p1, %r1, %r14;
	setp.ge.s32 	%p2, %r2, %r15;
	or.pred  	%p3, %p1, %p2;
	@%p3 bra 	$L__BB0_13;
	cvta.to.global.u64 	%rd13, %rd9;
	cvta.to.global.u64 	%rd14, %rd8;
	mad.lo.s32 	%r17, %r15, %r1, %r2;
	mul.lo.s32 	%r18, %r17, 3;
	mul.wide.u32 	%rd15, %r18, 4;
	add.s64 	%rd16, %rd14, %rd15;
	ld.global.f32 	%f1, [%rd16];
	ld.global.f32 	%f2, [%rd16+4];
	ld.global.f32 	%f3, [%rd16+8];
	shl.b32 	%r19, %r1, 1;
	mul.wide.u32 	%rd17, %r19, 4;
	add.s64 	%rd18, %rd3, %rd17;
	ld.global.f32 	%f4, [%rd18];
	ld.global.f32 	%f5, [%rd18+4];
	add.f32 	%f73, %f3, 0f3F800000;
	setp.eq.s32 	%p4, %r14, 1;
	add.s64 	%rd4, %rd13, %rd15;
	mov.b32 	%r31, 0;
	@%p4 bra 	$L__BB0_10;
	and.b32  	%r31, %r14, -2;
	neg.s32 	%r27, %r1;
	add.s64 	%rd33, %rd2, 4;
	mov.b32 	%r28, 0;
	mov.u32 	%r29, %r28;
	mov.u32 	%r30, %r28;
$L__BB0_3:
	setp.eq.s32 	%p5, %r27, 0;
	@%p5 bra 	$L__BB0_6;
	mul.wide.u32 	%rd19, %r28, 4;
	add.s64 	%rd20, %rd3, %rd19;
	ld.global.f32 	%f13, [%rd20];
	ld.global.f32 	%f14, [%rd20+4];
	ld.global.f32 	%f15, [%rd33+-4];
	sub.f32 	%f16, %f13, %f4;
	sub.f32 	%f17, %f14, %f5;
	mul.f32 	%f18, %f2, %f17;
	fma.rn.f32 	%f19, %f1, %f16, %f18;
	max.f32 	%f20, %f19, 0f00000000;
	min.f32 	%f21, %f20, %f3;
	fma.rn.f32 	%f22, %f1, %f21, %f4;
	sub.f32 	%f23, %f22, %f13;
	fma.rn.f32 	%f24, %f2, %f21, %f5;
	sub.f32 	%f25, %f24, %f14;
	mul.f32 	%f26, %f25, %f25;
	fma.rn.f32 	%f27, %f23, %f23, %f26;
	mul.f32 	%f28, %f15, %f15;
	setp.gt.f32 	%p6, %f27, %f28;
	setp.geu.f32 	%p7, %f21, %f73;
	or.pred  	%p8, %p6, %p7;
	@%p8 bra 	$L__BB0_6;
	mul.wide.u32 	%rd21, %r29, 4;
	add.s64 	%rd22, %rd1, %rd21;
	ld.global.f32 	%f29, [%rd22];
	st.global.f32 	[%rd4], %f29;
	ld.global.f32 	%f30, [%rd22+4];
	st.global.f32 	[%rd4+4], %f30;
	ld.global.f32 	%f31, [%rd22+8];
	st.global.f32 	[%rd4+8], %f31;
	mov.f32 	%f73, %f21;
$L__BB0_6:
	add.s32 	%r21, %r30, 1;
	setp.eq.s32 	%p9, %r21, %r1;
	@%p9 bra 	$L__BB0_9;
	add.s32 	%r22, %r28, 2;
	mul.wide.u32 	%rd23, %r22, 4;
	add.s64 	%rd24, %rd3, %rd23;
	ld.global.f32 	%f32, [%rd24];
	ld.global.f32 	%f33, [%rd24+4];
	ld.global.f32 	%f34, [%rd33];
	sub.f32 	%f35, %f32, %f4;
	sub.f32 	%f36, %f33, %f5;
	mul.f32 	%f37, %f2, %f36;
	fma.rn.f32 	%f38, %f1, %f35, %f37;
	max.f32 	%f39, %f38, 0f00000000;
	min.f32 	%f40, %f39, %f3;
	fma.rn.f32 	%f41, %f1, %f40, %f4;
	sub.f32 	%f42, %f41, %f32;
	fma.rn.f32 	%f43, %f2, %f40, %f5;
	sub.f32 	%f44, %f43, %f33;
	mul.f32 	%f45, %f44, %f44;
	fma.rn.f32 	%f46, %f42, %f42, %f45;
	mul.f32 	%f47, %f34, %f34;
	setp.gt.f32 	%p10, %f46, %f47;
	setp.geu.f32 	%p11, %f40, %f73;
	or.pred  	%p12, %p10, %p11;
	@%p12 bra 	$L__BB0_9;
	add.s32 	%r23, %r29, 3;
	mul.wide.u32 	%rd25, %r23, 4;
	add.s64 	%rd26, %rd1, %rd25;
	ld.global.f32 	%f48, [%rd26];
	st.global.f32 	[%rd4], %f48;
	ld.global.f32 	%f49, [%rd26+4];
	st.global.f32 	[%rd4+4], %f49;
	ld.global.f32 	%f50, [%rd26+8];
	st.global.f32 	[%rd4+8], %f50;
	mov.f32 	%f73, %f40;
$L__BB0_9:
	add.s32 	%r30, %r30, 2;
	add.s32 	%r29, %r29, 6;
	add.s32 	%r28, %r28, 4;
	add.s32 	%r27, %r27, 2;
	add.s64 	%rd33, %rd33, 8;
	setp.ne.s32 	%p13, %r30, %r31;
	@%p13 bra 	$L__BB0_3;
$L__BB0_10:
	and.b32  	%r24, %r14, 1;
	setp.eq.b32 	%p14, %r24, 1;
	not.pred 	%p15, %p14;
	setp.eq.s32 	%p16, %r31, %r1;
	or.pred  	%p17, %p15, %p16;
	@%p17 bra 	$L__BB0_13;
	shl.b32 	%r25, %r31, 1;
	mul.wide.u32 	%rd27, %r25, 4;
	add.s64 	%rd28, %rd3, %rd27;
	ld.global.f32 	%f51, [%rd28];
	ld.global.f32 	%f52, [%rd28+4];
	mul.wide.u32 	%rd29, %r31, 4;
	add.s64 	%rd30, %rd2, %rd29;
	ld.global.f32 	%f53, [%rd30];
	sub.f32 	%f54, %f51, %f4;
	sub.f32 	%f55, %f52, %f5;
	mul.f32 	%f56, %f2, %f55;
	fma.rn.f32 	%f57, %f1, %f54, %f56;
	max.f32 	%f58, %f57, 0f00000000;
	min.f32 	%f59, %f58, %f3;
	fma.rn.f32 	%f61, %f1, %f59, %f4;
	sub.f32 	%f62, %f61, %f51;
	fma.rn.f32 	%f63, %f2, %f59, %f5;
	sub.f32 	%f64, %f63, %f52;
	mul.f32 	%f65, %f64, %f64;
	fma.rn.f32 	%f66, %f62, %f62, %f65;
	mul.f32 	%f67, %f53, %f53;
	setp.gt.f32 	%p18, %f66, %f67;
	setp.geu.f32 	%p19, %f59, %f73;
	or.pred  	%p20, %p18, %p19;
	@%p20 bra 	$L__BB0_13;
	mul.lo.s32 	%r26, %r31, 3;
	mul.wide.u32 	%rd31, %r26, 4;
	add.s64 	%rd32, %rd1, %rd31;
	ld.global.f32 	%f68, [%rd32];
	st.global.f32 	[%rd4], %f68;
	ld.global.f32 	%f69, [%rd32+4];
	st.global.f32 	[%rd4+4], %f69;
	ld.global.f32 	%f70, [%rd32+8];
	st.global.f32 	[%rd4+8], %f70;
$L__BB0_13:
	ret;

}


// ===== COMPILED SASS (sm_100) =====

	.target	sm_100

	.elftype	@"ET_EXEC"


//--------------------- .note.nv.tkinfo           --------------------------
	.section	.note.nv.tkinfo,"",@"SHT_NOTE"
	.sectionflags	@"SHF_NOTE_NV_TKINFO"
	.tkinfo
        /*0018*/ 	.word	0x00000002
        /*0030*/ 	.string	""
        /*0030*/ 	.string	"ptxas"
        /*0030*/ 	.string	"Cuda compilation tools, release 13.0, V13.0.88"
        /*0030*/ 	.string	"Build cuda_13.0.r13.0/compiler.36424714_0"
        /*0030*/ 	.string	"-arch sm_100 -m 64 "



//--------------------- .note.nv.cuinfo           --------------------------
	.section	.note.nv.cuinfo,"",@"SHT_NOTE"
	.sectionflags	@"SHF_NOTE_NV_CUINFO"
        /*0018*/ 	.short	0x0002
        /*001a*/ 	.short	0x0064
        /*001c*/ 	.short	0x0082
	.zero		2


//--------------------- .nv.info                  --------------------------
	.section	.nv.info,"",@"SHT_CUDA_INFO"
	.align	4


	//----- nvinfo : EIATTR_REGCOUNT
	.align		4
        /*0000*/ 	.byte	0x04, 0x2f
        /*0002*/ 	.short	(.L_1 - .L_0)
	.align		4
.L_0:
        /*0004*/ 	.word	index@(ray_trace)
        /*0008*/ 	.word	0x00000020


	//----- nvinfo : EIATTR_FRAME_SIZE
	.align		4
.L_1:
        /*000c*/ 	.byte	0x04, 0x11
        /*000e*/ 	.short	(.L_3 - .L_2)
	.align		4
.L_2:
        /*0010*/ 	.word	index@(ray_trace)
        /*0014*/ 	.word	0x00000000


	//----- nvinfo : EIATTR_MIN_STACK_SIZE
	.align		4
.L_3:
        /*0018*/ 	.byte	0x04, 0x12
        /*001a*/ 	.short	(.L_5 - .L_4)
	.align		4
.L_4:
        /*001c*/ 	.word	index@(ray_trace)
        /*0020*/ 	.word	0x00000000
.L_5:


//--------------------- .nv.compat                --------------------------
	.section	.nv.compat,"",@"SHT_CUDA_COMPAT_INFO"
	.align	4
        /*0000*/ 	.byte	0x02, 0x09, 0x00, 0x00, 0x02, 0x02, 0x01, 0x00, 0x02, 0x05, 0x05, 0x00, 0x03, 0x07, 0x01, 0x01
        /*0010*/ 	.byte	0x02, 0x03, 0x00, 0x00, 0x02, 0x06, 0x01, 0x00, 0x04, 0x0b, 0x08, 0x00, 0x09, 0x00, 0x00, 0x00
        /*0020*/ 	.byte	0x00, 0x00, 0x00, 0x00


//--------------------- .nv.info.ray_trace        --------------------------
	.section	.nv.info.ray_trace,"",@"SHT_CUDA_INFO"
	.sectionflags	@""
	.align	4


	//----- nvinfo : EIATTR_CUDA_API_VERSION
	.align		4
        /*0000*/ 	.byte	0x04, 0x37
        /*0002*/ 	.short	(.L_7 - .L_6)
.L_6:
        /*0004*/ 	.word	0x00000082


	//----- nvinfo : EIATTR_KPARAM_INFO
	.align		4
.L_7:
        /*0008*/ 	.byte	0x04, 0x17
        /*000a*/ 	.short	(.L_9 - .L_8)
.L_8:
        /*000c*/ 	.word	0x00000000
        /*0010*/ 	.short	0x0006
        /*0012*/ 	.short	0x002c
        /*0014*/ 	.byte	0x00, 0xf0, 0x11, 0x00


	//----- nvinfo : EIATTR_KPARAM_INFO
	.align		4
.L_9:
        /*0018*/ 	.byte	0x04, 0x17
        /*001a*/ 	.short	(.L_11 - .L_10)
.L_10:
        /*001c*/ 	.word	0x00000000
        /*0020*/ 	.short	0x0005
        /*0022*/ 	.short	0x0028
        /*0024*/ 	.byte	0x00, 0xf0, 0x11, 0x00


	//----- nvinfo : EIATTR_KPARAM_INFO
	.align		4
.L_11:
        /*0028*/ 	.byte	0x04, 0x17
        /*002a*/ 	.short	(.L_13 - .L_12)
.L_12:
        /*002c*/ 	.word	0x00000000
        /*0030*/ 	.short	0x0004
        /*0032*/ 	.short	0x0020
        /*0034*/ 	.byte	0x00, 0xf5, 0x21, 0x00


	//----- nvinfo : EIATTR_KPARAM_INFO
	.align		4
.L_13:
        /*0038*/ 	.byte	0x04, 0x17
        /*003a*/ 	.short	(.L_15 - .L_14)
.L_14:
        /*003c*/ 	.word	0x00000000
        /*0040*/ 	.short	0x0003
        /*0042*/ 	.short	0x0018
        /*0044*/ 	.byte	0x00, 0xf5, 0x21, 0x00


	//----- nvinfo : EIATTR_KPARAM_INFO
	.align		4
.L_15:
        /*0048*/ 	.byte	0x04, 0x17
        /*004a*/ 	.short	(.L_17 - .L_16)
.L_16:
        /*004c*/ 	.word	0x00000000
        /*0050*/ 	.short	0x0002
        /*0052*/ 	.short	0x0010
        /*0054*/ 	.byte	0x00, 0xf5, 0x21, 0x00


	//----- nvinfo : EIATTR_KPARAM_INFO
	.align		4
.L_17:
        /*0058*/ 	.byte	0x04, 0x17
        /*005a*/ 	.short	(.L_19 - .L_18)
.L_18:
        /*005c*/ 	.word	0x00000000
        /*0060*/ 	.short	0x0001
        /*0062*/ 	.short	0x0008
        /*0064*/ 	.byte	0x00, 0xf5, 0x21, 0x00


	//----- nvinfo : EIATTR_KPARAM_INFO
	.align		4
.L_19:
        /*0068*/ 	.byte	0x04, 0x17
        /*006a*/ 	.short	(.L_21 - .L_20)
.L_20:
        /*006c*/ 	.word	0x00000000
        /*0070*/ 	.short	0x0000
        /*0072*/ 	.short	0x0000
        /*0074*/ 	.byte	0x00, 0xf5, 0x21, 0x00


	//----- nvinfo : EIATTR_SPARSE_MMA_MASK
	.align		4
.L_21:
        /*0078*/ 	.byte	0x03, 0x50
        /*007a*/ 	.short	0x0000


	//----- nvinfo : EIATTR_MAXREG_COUNT
	.align		4
        /*007c*/ 	.byte	0x03, 0x1b
        /*007e*/ 	.short	0x00ff


	//----- nvinfo : EIATTR_MERCURY_ISA_VERSION
	.align		4
        /*0080*/ 	.byte	0x03, 0x5f
        /*0082*/ 	.short	0x0101


	//----- nvinfo : EIATTR_VRC_CTA_INIT_COUNT
	.align		4
        /*0084*/ 	.byte	0x02, 0x4a
	.zero		1
	.zero		1


	//----- nvinfo : EIATTR_EXIT_INSTR_OFFSETS
	.align		4
        /*0088*/ 	.byte	0x04, 0x1c
        /*008a*/ 	.short	(.L_23 - .L_22)


	//   ....[0]....
.L_22:
        /*008c*/ 	.word	0x00000060


	//   ....[1]....
        /*0090*/ 	.word	0x00000760


	//   ....[2]....
        /*0094*/ 	.word	0x000008e0


	//   ....[3]....
        /*0098*/ 	.word	0x00000980


	//----- nvinfo : EIATTR_CRS_STACK_SIZE
	.align		4
.L_23:
        /*009c*/ 	.byte	0x04, 0x1e
        /*009e*/ 	.short	(.L_25 - .L_24)
.L_24:
        /*00a0*/ 	.word	0x00000000


	//----- nvinfo : EIATTR_CBANK_PARAM_SIZE
	.align		4
.L_25:
        /*00a4*/ 	.byte	0x03, 0x19
        /*00a6*/ 	.short	0x0030


	//----- nvinfo : EIATTR_PARAM_CBANK
	.align		4
        /*00a8*/ 	.byte	0x04, 0x0a
        /*00aa*/ 	.short	(.L_27 - .L_26)
	.align		4
.L_26:
        /*00ac*/ 	.word	index@(.nv.constant0.ray_trace)
        /*00b0*/ 	.short	0x0380
        /*00b2*/ 	.short	0x0030


	//----- nvinfo : EIATTR_SW_WAR
	.align		4
.L_27:
        /*00b4*/ 	.byte	0x04, 0x36
        /*00b6*/ 	.short	(.L_29 - .L_28)
.L_28:
        /*00b8*/ 	.word	0x00000008
.L_29:


//--------------------- .nv.callgraph             --------------------------
	.section	.nv.callgraph,"",@"SHT_CUDA_CALLGRAPH"
	.align	4
	.sectionentsize	8
	.align		4
        /*0000*/ 	.word	0x00000000
	.align		4
        /*0004*/ 	.word	0xffffffff
	.align		4
        /*0008*/ 	.word	0x00000000
	.align		4
        /*000c*/ 	.word	0xfffffffe
	.align		4
        /*0010*/ 	.word	0x00000000
	.align		4
        /*0014*/ 	.word	0xfffffffd
	.align		4
        /*0018*/ 	.word	0x00000000
	.align		4
        /*001c*/ 	.word	0xfffffffc


//--------------------- .text.ray_trace           --------------------------
	.section	.text.ray_trace,"ax",@progbits
	.align	128
        .global         ray_trace
        .type           ray_trace,@function
        .size           ray_trace,(.L_x_7 - ray_trace)
        .other          ray_trace,@"STO_CUDA_ENTRY STV_DEFAULT"
ray_trace:
.text.ray_trace:
[----:B------:R-:W-:Y:S01]  /*0000*/  LDC R1, c[0x0][0x37c] ;  /* 0x0000df00ff017b82 */ /* 0x000fe20000000800 */
[----:B------:R-:W0:Y:S01]  /*0010*/  S2R R3, SR_TID.X ;  /* 0x0000000000037919 */ /* 0x000e220000002100 */
[----:B------:R-:W0:Y:S01]  /*0020*/  LDCU.64 UR10, c[0x0][0x3a8] ;  /* 0x00007500ff0a77ac */ /* 0x000e220008000a00 */
[----:B------:R-:W1:Y:S01]  /*0030*/  S2R R0, SR_CTAID.X ;  /* 0x0000000000007919 */ /* 0x000e620000002500 */
[----:B0-----:R-:W-:-:S04]  /*0040*/  ISETP.GE.AND P0, PT, R3, UR11, PT ;  /* 0x0000000b03007c0c */ /* 0x001fc8000bf06270 */
[----:B-1----:R-:W-:-:S13]  /*0050*/  ISETP.GE.OR P0, PT, R0, UR10, P0 ;  /* 0x0000000a00007c0c */ /* 0x002fda0008706670 */
[----:B------:R-:W-:Y:S05]  /*0060*/  @P0 EXIT ;  /* 0x000000000000094d */ /* 0x000fea0003800000 */
[----:B------:R-:W0:Y:S01]  /*0070*/  LDC.64 R4, c[0x0][0x380] ;  /* 0x0000e000ff047b82 */ /* 0x000e220000000a00 */
[----:B------:R-:W1:Y:S01]  /*0080*/  LDCU.64 UR8, c[0x0][0x358] ;  /* 0x00006b00ff0877ac */ /* 0x000e620008000a00 */
[C---:B------:R-:W-:Y:S01]  /*0090*/  IMAD R2, R0.reuse, UR11, R3 ;  /* 0x0000000b00027c24 */ /* 0x040fe2000f8e0203 */
[----:B------:R-:W-:-:S04]  /*00a0*/  SHF.L.U32 R3, R0, 0x1, RZ ;  /* 0x0000000100037819 */ /* 0x000fc800000006ff */
[----:B------:R-:W-:Y:S01]  /*00b0*/  LEA R9, R2, R2, 0x1 ;  /* 0x0000000202097211 */ /* 0x000fe200078e08ff */
[----:B------:R-:W2:Y:S04]  /*00c0*/  LDC.64 R6, c[0x0][0x388] ;  /* 0x0000e200ff067b82 */ /* 0x000ea80000000a00 */
[----:B0-----:R-:W-:-:S05]  /*00d0*/  IMAD.WIDE.U32 R4, R9, 0x4, R4 ;  /* 0x0000000409047825 */ /* 0x001fca00078e0004 */
[----:B-1----:R-:W3:Y:S01]  /*00e0*/  LDG.E R12, desc[UR8][R4.64+0x8] ;  /* 0x00000808040c7981 */ /* 0x002ee2000c1e1900 */
[----:B--2---:R-:W-:-:S03]  /*00f0*/  IMAD.WIDE.U32 R6, R3, 0x4, R6 ;  /* 0x0000000403067825 */ /* 0x004fc600078e0006 */
[----:B------:R0:W5:Y:S01]  /*0100*/  LDG.E R13, desc[UR8][R4.64] ;  /* 0x00000008040d7981 */ /* 0x000162000c1e1900 */
[----:B------:R-:W1:Y:S03]  /*0110*/  LDC.64 R2, c[0x0][0x3a0] ;  /* 0x0000e800ff027b82 */ /* 0x000e660000000a00 */
[----:B------:R0:W5:Y:S04]  /*0120*/  LDG.E R14, desc[UR8][R4.64+0x4] ;  /* 0x00000408040e7981 */ /* 0x000168000c1e1900 */
[----:B------:R0:W5:Y:S04]  /*0130*/  LDG.E R16, desc[UR8][R6.64] ;  /* 0x0000000806107981 */ /* 0x000168000c1e1900 */
[----:B------:R0:W5:Y:S01]  /*0140*/  LDG.E R15, desc[UR8][R6.64+0x4] ;  /* 0x00000408060f7981 */ /* 0x000162000c1e1900 */
[----:B------:R-:W-:Y:S01]  /*0150*/  UISETP.NE.AND UP0, UPT, UR10, 0x1, UPT ;  /* 0x000000010a00788c */ /* 0x000fe2000bf05270 */
[----:B------:R-:W-:-:S02]  /*0160*/  HFMA2 R17, -RZ, RZ, 0, 0 ;  /* 0x00000000ff117431 */ /* 0x000fc400000001ff */
[----:B-1----:R-:W-:-:S04]  /*0170*/  IMAD.WIDE.U32 R2, R9, 0x4, R2 ;  /* 0x0000000409027825 */ /* 0x002fc800078e0002 */
[----:B---3--:R-:W-:Y:S02]  /*0180*/  FADD R18, R12, 1 ;  /* 0x3f8000000c127421 */ /* 0x008fe40000000000 */
[----:B0-----:R-:W-:Y:S05]  /*0190*/  BRA.U !UP0, `(.L_x_0) ;  /* 0x0000000508607547 */ /* 0x001fea000b800000 */
[----:B------:R-:W0:Y:S01]  /*01a0*/  LDCU.64 UR4, c[0x0][0x390] ;  /* 0x00007200ff0477ac */ /* 0x000e220008000a00 */
[----:B------:R-:W1:Y:S01]  /*01b0*/  LDC.64 R4, c[0x0][0x388] ;  /* 0x0000e200ff047b82 */ /* 0x000e620000000a00 */
[----:B------:R-:W-:Y:S01]  /*01c0*/  IADD3 R23, PT, PT, -R0, RZ, RZ ;  /* 0x000000ff00177210 */ /* 0x000fe20007ffe1ff */
[----:B------:R-:W-:Y:S01]  /*01d0*/  ULOP3.LUT UR6, UR10, 0xfffffffe, URZ, 0xc0, !UPT ;  /* 0xfffffffe0a067892 */ /* 0x000fe2000f8ec0ff */
[----:B------:R-:W-:Y:S02]  /*01e0*/  MOV R19, RZ ;  /* 0x000000ff00137202 */ /* 0x000fe40000000f00 */
[----:B------:R-:W-:-:S03]  /*01f0*/  MOV R21, RZ ;  /* 0x000000ff00157202 */ /* 0x000fc60000000f00 */
[----:B------:R-:W2:Y:S01]  /*0200*/  LDC.64 R6, c[0x0][0x398] ;  /* 0x0000e600ff067b82 */ /* 0x000ea20000000a00 */
[----:B------:R-:W-:Y:S01]  /*0210*/  MOV R17, UR6 ;  /* 0x0000000600117c02 */ /* 0x000fe20008000f00 */
[----:B0-----:R-:W-:-:S04]  /*0220*/  UIADD3 UR4, UP0, UPT, UR4, 0x4, URZ ;  /* 0x0000000404047890 */ /* 0x001fc8000ff1e0ff */
[----:B------:R-:W-:Y:S02]  /*0230*/  UIADD3.X UR5, UPT, UPT, URZ, UR5, URZ, UP0, !UPT ;  /* 0x00000005ff057290 */ /* 0x000fe400087fe4ff */
[----:B------:R-:W-:Y:S01]  /*0240*/  MOV R8, UR4 ;  /* 0x0000000400087c02 */ /* 0x000fe20008000f00 */
[----:B------:R-:W-:-:S03]  /*0250*/  UMOV UR4, URZ ;  /* 0x000000ff00047c82 */ /* 0x000fc60008000000 */
[----:B------:R-:W-:-:S07]  /*0260*/  MOV R9, UR5 ;  /* 0x0000000500097c02 */ /* 0x000fce0008000f00 */
.L_x_5:
[----:B------:R-:W-:-:S13]  /*0270*/  ISETP.NE.AND P0, PT, R23, RZ, PT ;  /* 0x000000ff1700720c */ /* 0x000fda0003f05270 */
[----:B0-----:R-:W-:Y:S05]  /*0280*/  @!P0 BRA `(.L_x_1) ;  /* 0x0000000000788947 */ /* 0x001fea0003800000 */
[----:B-1----:R-:W-:Y:S01]  /*0290*/  IMAD.WIDE.U32 R10, R19, 0x4, R4 ;  /* 0x00000004130a7825 */ /* 0x002fe200078e0004 */
[----:B------:R-:W3:Y:S04]  /*02a0*/  LDG.E R22, desc[UR8][R8.64+-0x4] ;  /* 0xfffffc0808167981 */ /* 0x000ee8000c1e1900 */
[----:B------:R-:W4:Y:S04]  /*02b0*/  LDG.E R20, desc[UR8][R10.64+0x4] ;  /* 0x000004080a147981 */ /* 0x000f28000c1e1900 */
[----:B------:R-:W2:Y:S01]  /*02c0*/  LDG.E R25, desc[UR8][R10.64] ;  /* 0x000000080a197981 */ /* 0x000ea2000c1e1900 */
[----:B------:R-:W-:Y:S01]  /*02d0*/  BSSY.RECONVERGENT B0, `(.L_x_1) ;  /* 0x0000019000007945 */ /* 0x000fe20003800200 */
[----:B----45:R-:W-:Y:S01]  /*02e0*/  FADD R27, -R15, R20 ;  /* 0x000000140f1b7221 */ /* 0x030fe20000000100 */
[----:B--2---:R-:W-:-:S03]  /*02f0*/  FADD R24, -R16, R25 ;  /* 0x0000001910187221 */ /* 0x004fc60000000100 */
[----:B------:R-:W-:-:S04]  /*0300*/  FMUL R26, R14, R27 ;  /* 0x0000001b0e1a7220 */ /* 0x000fc80000400000 */
[----:B------:R-:W-:-:S05]  /*0310*/  FFMA R24, R13, R24, R26 ;  /* 0x000000180d187223 */ /* 0x000fca000000001a */
[----:B------:R-:W-:-:S04]  /*0320*/  FMNMX R27, RZ, R24, !PT ;  /* 0x00000018ff1b7209 */ /* 0x000fc80007800000 */
[----:B------:R-:W-:-:S05]  /*0330*/  FMNMX R27, R12, R27, PT ;  /* 0x0000001b0c1b7209 */ /* 0x000fca0003800000 */
[-C--:B------:R-:W-:Y:S01]  /*0340*/  FFMA R29, R14, R27.reuse, R15 ;  /* 0x0000001b0e1d7223 */ /* 0x080fe2000000000f */
[----:B------:R-:W-:-:S03]  /*0350*/  FFMA R24, R13, R27, R16 ;  /* 0x0000001b0d187223 */ /* 0x000fc60000000010 */
[----:B------:R-:W-:Y:S01]  /*0360*/  FADD R29, -R20, R29 ;  /* 0x0000001d141d7221 */ /* 0x000fe20000000100 */
[----:B------:R-:W-:-:S03]  /*0370*/  FADD R24, -R25, R24 ;  /* 0x0000001819187221 */ /* 0x000fc60000000100 */
[----:B------:R-:W-:Y:S01]  /*0380*/  FMUL R29, R29, R29 ;  /* 0x0000001d1d1d7220 */ /* 0x000fe20000400000 */
[----:B---3--:R-:W-:Y:S01]  /*0390*/  FMUL R22, R22, R22 ;  /* 0x0000001616167220 */ /* 0x008fe20000400000 */
[----:B------:R-:W-:Y:S02]  /*03a0*/  FSETP.GEU.AND P0, PT, R27, R18, PT ;  /* 0x000000121b00720b */ /* 0x000fe40003f0e000 */
[----:B------:R-:W-:-:S05]  /*03b0*/  FFMA R29, R24, R24, R29 ;  /* 0x00000018181d7223 */ /* 0x000fca000000001d */
[----:B------:R-:W-:-:S13]  /*03c0*/  FSETP.GT.OR P0, PT, R29, R22, P0 ;  /* 0x000000161d00720b */ /* 0x000fda0000704400 */
[----:B------:R-:W-:Y:S05]  /*03d0*/  @P0 BRA `(.L_x_2) ;  /* 0x0000000000200947 */ /* 0x000fea0003800000 */
[----:B------:R-:W-:-:S05]  /*03e0*/  IMAD.WIDE.U32 R10, R21, 0x4, R6 ;  /* 0x00000004150a7825 */ /* 0x000fca00078e0006 */
[----:B------:R-:W2:Y:S04]  /*03f0*/  LDG.E R25, desc[UR8][R10.64] ;  /* 0x000000080a197981 */ /* 0x000ea8000c1e1900 */
[----:B--2---:R0:W-:Y:S04]  /*0400*/  STG.E desc[UR8][R2.64], R25 ;  /* 0x0000001902007986 */ /* 0x0041e8000c101908 */
[----:B------:R-:W2:Y:S04]  /*0410*/  LDG.E R29, desc[UR8][R10.64+0x4] ;  /* 0x000004080a1d7981 */ /* 0x000ea8000c1e1900 */
[----:B--2---:R0:W-:Y:S04]  /*0420*/  STG.E desc[UR8][R2.64+0x4], R29 ;  /* 0x0000041d02007986 */ /* 0x0041e8000c101908 */
[----:B------:R-:W2:Y:S01]  /*0430*/  LDG.E R20, desc[UR8][R10.64+0x8] ;  /* 0x000008080a147981 */ /* 0x000ea2000c1e1900 */
[----:B------:R-:W-:-:S03]  /*0440*/  MOV R18, R27 ;  /* 0x0000001b00127202 */ /* 0x000fc60000000f00 */
[----:B--2---:R0:W-:Y:S04]  /*0450*/  STG.E desc[UR8][R2.64+0x8], R20 ;  /* 0x0000081402007986 */ /* 0x0041e8000c101908 */
.L_x_2:
[----:B------:R-:W-:Y:S05]  /*0460*/  BSYNC.RECONVERGENT B0 ;  /* 0x0000000000007941 */ /* 0x000fea0003800200 */
.L_x_1:
[----:B------:R-:W-:-:S06]  /*0470*/  UIADD3 UR5, UPT, UPT, UR4, 0x1, URZ ;  /* 0x0000000104057890 */ /* 0x000fcc000fffe0ff */
[----:B------:R-:W-:-:S13]  /*0480*/  ISETP.NE.AND P0, PT, R0, UR5, PT ;  /* 0x0000000500007c0c */ /* 0x000fda000bf05270 */
[----:B------:R-:W-:Y:S05]  /*0490*/  @!P0 BRA `(.L_x_3) ;  /* 0x0000000000808947 */ /* 0x000fea0003800000 */
[----:B------:R-:W-:Y:S01]  /*04a0*/  IADD3 R11, PT, PT, R19, 0x2, RZ ;  /* 0x00000002130b7810 */ /* 0x000fe20007ffe0ff */
[----:B------:R-:W3:Y:S04]  /*04b0*/  LDG.E R22, desc[UR8][R8.64] ;  /* 0x0000000808167981 */ /* 0x000ee8000c1e1900 */
[----:B-1----:R-:W-:-:S05]  /*04c0*/  IMAD.WIDE.U32 R10, R11, 0x4, R4 ;  /* 0x000000040b0a7825 */ /* 0x002fca00078e0004 */
[----:B0-----:R-:W4:Y:S04]  /*04d0*/  LDG.E R20, desc[UR8][R10.64+0x4] ;  /* 0x000004080a147981 */ /* 0x001f28000c1e1900 */
        /* <DEDUP_REMOVED lines=18> */
[----:B------:R-:W-:-:S05]  /*0600*/  IADD3 R11, PT, PT, R21, 0x3, RZ ;  /* 0x00000003150b7810 */ /* 0x000fca0007ffe0ff */
        /* <DEDUP_REMOVED lines=8> */
.L_x_4:
[----:B------:R-:W-:Y:S05]  /*0690*/  BSYNC.RECONVERGENT B0 ;  /* 0x0000000000007941 */ /* 0x000fea0003800200 */
.L_x_3:
[----:B------:R-:W-:Y:S01]  /*06a0*/  UIADD3 UR4, UPT, UPT, UR4, 0x2, URZ ;  /* 0x0000000204047890 */ /* 0x000fe2000fffe0ff */
[----:B------:R-:W-:Y:S02]  /*06b0*/  IADD3 R8, P1, PT, R8, 0x8, RZ ;  /* 0x0000000808087810 */ /* 0x000fe40007f3e0ff */
[----:B------:R-:W-:Y:S02]  /*06c0*/  IADD3 R21, PT, PT, R21, 0x6, RZ ;  /* 0x0000000615157810 */ /* 0x000fe40007ffe0ff */
[----:B------:R-:W-:Y:S02]  /*06d0*/  IADD3.X R9, PT, PT, RZ, R9, RZ, P1, !PT ;  /* 0x00000009ff097210 */ /* 0x000fe40000ffe4ff */
[----:B------:R-:W-:Y:S02]  /*06e0*/  ISETP.NE.AND P0, PT, R17, UR4, PT ;  /* 0x0000000411007c0c */ /* 0x000fe4000bf05270 */
[----:B------:R-:W-:Y:S02]  /*06f0*/  IADD3 R19, PT, PT, R19, 0x4, RZ ;  /* 0x0000000413137810 */ /* 0x000fe40007ffe0ff */
[----:B------:R-:W-:-:S09]  /*0700*/  IADD3 R23, PT, PT, R23, 0x2, RZ ;  /* 0x0000000217177810 */ /* 0x000fd20007ffe0ff */
[----:B------:R-:W-:Y:S05]  /*0710*/  @P0 BRA `(.L_x_5) ;  /* 0xfffffff800d40947 */ /* 0x000fea000383ffff */
.L_x_0:
[----:B-1----:R-:W1:Y:S01]  /*0720*/  LDC R4, c[0x0][0x3a8] ;  /* 0x0000ea00ff047b82 */ /* 0x002e620000000800 */
[----:B------:R-:W-:Y:S02]  /*0730*/  ISETP.NE.AND P0, PT, R17, R0, PT ;  /* 0x000000001100720c */ /* 0x000fe40003f05270 */
[----:B-1----:R-:W-:-:S04]  /*0740*/  LOP3.LUT R0, R4, 0x1, RZ, 0xc0, !PT ;  /* 0x0000000104007812 */ /* 0x002fc800078ec0ff */
[----:B------:R-:W-:-:S13]  /*0750*/  ISETP.NE.U32.OR P0, PT, R0, 0x1, !P0 ;  /* 0x000000010000780c */ /* 0x000fda0004705470 */
[----:B------:R-:W-:Y:S05]  /*0760*/  @P0 EXIT ;  /* 0x000000000000094d */ /* 0x000fea0003800000 */
[----:B------:R-:W1:Y:S01]  /*0770*/  LDC.64 R4, c[0x0][0x388] ;  /* 0x0000e200ff047b82 */ /* 0x000e620000000a00 */
[----:B--2---:R-:W-:-:S05]  /*0780*/  SHF.L.U32 R7, R17, 0x1, RZ ;  /* 0x0000000111077819 */ /* 0x004fca00000006ff */
[----:B-1----:R-:W-:Y:S02]  /*0790*/  IMAD.WIDE.U32 R4, R7, 0x4, R4 ;  /* 0x0000000407047825 */ /* 0x002fe400078e0004 */
[----:B------:R-:W1:Y:S03]  /*07a0*/  LDC.64 R6, c[0x0][0x390] ;  /* 0x0000e400ff067b82 */ /* 0x000e660000000a00 */
[----:B------:R-:W2:Y:S04]  /*07b0*/  LDG.E R0, desc[UR8][R4.64+0x4] ;  /* 0x0000040804007981 */ /* 0x000ea8000c1e1900 */
[----:B------:R-:W3:Y:S01]  /*07c0*/  LDG.E R9, desc[UR8][R4.64] ;  /* 0x0000000804097981 */ /* 0x000ee2000c1e1900 */
[----:B-1----:R-:W-:-:S06]  /*07d0*/  IMAD.WIDE.U32 R6, R17, 0x4, R6 ;  /* 0x0000000411067825 */ /* 0x002fcc00078e0006 */
[----:B------:R-:W4:Y:S01]  /*07e0*/  LDG.E R6, desc[UR8][R6.64] ;  /* 0x0000000806067981 */ /* 0x000f22000c1e1900 */
[----:B--2--5:R-:W-:Y:S01]  /*07f0*/  FADD R11, -R15, R0 ;  /* 0x000000000f0b7221 */ /* 0x024fe20000000100 */
[----:B---3--:R-:W-:-:S03]  /*0800*/  FADD R8, -R16, R9 ;  /* 0x0000000910087221 */ /* 0x008fc60000000100 */
[----:B------:R-:W-:-:S04]  /*0810*/  FMUL R10, R14, R11 ;  /* 0x0000000b0e0a7220 */ /* 0x000fc80000400000 */
[----:B------:R-:W-:-:S05]  /*0820*/  FFMA R8, R13, R8, R10 ;  /* 0x000000080d087223 */ /* 0x000fca000000000a */
[----:B------:R-:W-:-:S04]  /*0830*/  FMNMX R11, RZ, R8, !PT ;  /* 0x00000008ff0b7209 */ /* 0x000fc80007800000 */
[----:B------:R-:W-:-:S04]  /*0840*/  FMNMX R11, R12, R11, PT ;  /* 0x0000000b0c0b7209 */ /* 0x000fc80003800000 */
[----:B------:R-:W-:Y:S01]  /*0850*/  FSETP.GEU.AND P0, PT, R11, R18, PT ;  /* 0x000000120b00720b */ /* 0x000fe20003f0e000 */
[-C--:B------:R-:W-:Y:S01]  /*0860*/  FFMA R15, R14, R11.reuse, R15 ;  /* 0x0000000b0e0f7223 */ /* 0x080fe2000000000f */
[----:B------:R-:W-:-:S03]  /*0870*/  FFMA R16, R13, R11, R16 ;  /* 0x0000000b0d107223 */ /* 0x000fc60000000010 */
[----:B------:R-:W-:Y:S01]  /*0880*/  FADD R15, -R0, R15 ;  /* 0x0000000f000f7221 */ /* 0x000fe20000000100 */
[----:B------:R-:W-:Y:S01]  /*0890*/  FADD R16, -R9, R16 ;  /* 0x0000001009107221 */ /* 0x000fe20000000100 */
[----:B----4-:R-:W-:Y:S02]  /*08a0*/  FMUL R6, R6, R6 ;  /* 0x0000000606067220 */ /* 0x010fe40000400000 */
[----:B------:R-:W-:-:S04]  /*08b0*/  FMUL R15, R15, R15 ;  /* 0x0000000f0f0f7220 */ /* 0x000fc80000400000 */
[----:B------:R-:W-:-:S05]  /*08c0*/  FFMA R15, R16, R16, R15 ;  /* 0x00000010100f7223 */ /* 0x000fca000000000f */
[----:B------:R-:W-:-:S13]  /*08d0*/  FSETP.GT.OR P0, PT, R15, R6, P0 ;  /* 0x000000060f00720b */ /* 0x000fda0000704400 */
[----:B------:R-:W-:Y:S05]  /*08e0*/  @P0 EXIT ;  /* 0x000000000000094d */ /* 0x000fea0003800000 */
[----:B------:R-:W1:Y:S01]  /*08f0*/  LDC.64 R4, c[0x0][0x398] ;  /* 0x0000e600ff047b82 */ /* 0x000e620000000a00 */
[----:B------:R-:W-:-:S05]  /*0900*/  LEA R17, R17, R17, 0x1 ;  /* 0x0000001111117211 */ /* 0x000fca00078e08ff */
[----:B-1----:R-:W-:-:S05]  /*0910*/  IMAD.WIDE.U32 R4, R17, 0x4, R4 ;  /* 0x0000000411047825 */ /* 0x002fca00078e0004 */
[----:B------:R-:W2:Y:S04]  /*0920*/  LDG.E R7, desc[UR8][R4.64] ;  /* 0x0000000804077981 */ /* 0x000ea8000c1e1900 */
[----:B--2---:R-:W-:Y:S04]  /*0930*/  STG.E desc[UR8][R2.64], R7 ;  /* 0x0000000702007986 */ /* 0x004fe8000c101908 */
[----:B------:R-:W2:Y:S04]  /*0940*/  LDG.E R9, desc[UR8][R4.64+0x4] ;  /* 0x0000040804097981 */ /* 0x000ea8000c1e1900 */
[----:B--2---:R-:W-:Y:S04]  /*0950*/  STG.E desc[UR8][R2.64+0x4], R9 ;  /* 0x0000040902007986 */ /* 0x004fe8000c101908 */
[----:B------:R-:W2:Y:S04]  /*0960*/  LDG.E R11, desc[UR8][R4.64+0x8] ;  /* 0x00000808040b7981 */ /* 0x000ea8000c1e1900 */
[----:B--2---:R-:W-:Y:S01]  /*0970*/  STG.E desc[UR8][R2.64+0x8], R11 ;  /* 0x0000080b02007986 */ /* 0x004fe2000c101908 */
[----:B------:R-:W-:Y:S05]  /*0980*/  EXIT ;  /* 0x000000000000794d */ /* 0x000fea0003800000 */
.L_x_6:
[----:B------:R-:W-:-:S00]  /*0990*/  BRA `(.L_x_6) ;  /* 0xfffffffc00fc7947 */ /* 0x000fc0000383ffff */
[----:B------:R-:W-:-:S00]  /*09a0*/  NOP ;  /* 0x0000000000007918 */ /* 0x000fc00000000000 */
        /* <DEDUP_REMOVED lines=13> */
.L_x_7:


//--------------------- .nv.shared.reserved.0     --------------------------
	.section	.nv.shared.reserved.0,"aw",@nobits
	.weak		__nv_reservedSMEM_offset_0_alias
	.size		__nv_reservedSMEM_offset_0_alias, 0, 64
	.other		__nv_reservedSMEM_offset_0_alias,@"STO_CUDA_RESERVED_SHARED STV_DEFAULT"
__nv_reservedSMEM_offset_0_alias:
	.zero		0
	.zero		64


//--------------------- .nv.constant0.ray_trace   --------------------------
	.section	.nv.constant0.ray_trace,"a",@progbits
	.sectionflags	@""
	.align	4
.nv.constant0.ray_trace:
	.zero		944


//--------------------- SYMBOLS --------------------------

	.type		.nv.reservedSmem.offset0,@object
	.size		.nv.reservedSmem.offset0,0x4
